	.headerflags	@"EF_CUDA_TEXMODE_UNIFIED EF_CUDA_64BIT_ADDRESS EF_CUDA_ACCELERATORS EF_CUDA_SM90 EF_CUDA_VIRTUAL_SM(EF_CUDA_SM90)"
	.elftype	@"ET_EXEC"


//--------------------- .nv.info                  --------------------------
	.section	.nv.info,"",@"SHT_CUDA_INFO"
	.align	4


	//----- nvinfo : EIATTR_REGCOUNT
	.align		4
        /*0000*/ 	.byte	0x04, 0x2f
        /*0002*/ 	.short	(.L_1 - .L_0)
	.align		4
.L_0:
        /*0004*/ 	.word	index@(triton_per_fused_add_div_index_put_lift_fresh_mul_sigmoid_sub_sum_0)
        /*0008*/ 	.word	0x00000016


	//----- nvinfo : EIATTR_MIN_STACK_SIZE
	.align		4
.L_1:
        /*000c*/ 	.byte	0x04, 0x12
        /*000e*/ 	.short	(.L_3 - .L_2)
	.align		4
.L_2:
        /*0010*/ 	.word	index@(triton_per_fused_add_div_index_put_lift_fresh_mul_sigmoid_sub_sum_0)
        /*0014*/ 	.word	0x00000000


	//----- nvinfo : EIATTR_FRAME_SIZE
	.align		4
.L_3:
        /*0018*/ 	.byte	0x04, 0x11
        /*001a*/ 	.short	(.L_5 - .L_4)
	.align		4
.L_4:
        /*001c*/ 	.word	index@(triton_per_fused_add_div_index_put_lift_fresh_mul_sigmoid_sub_sum_0)
        /*0020*/ 	.word	0x00000000


	//----- nvinfo : EIATTR_MIN_STACK_SIZE
	.align		4
.L_5:
        /*0024*/ 	.byte	0x04, 0x12
        /*0026*/ 	.short	(.L_7 - .L_6)
	.align		4
.L_6:
        /*0028*/ 	.word	index@(triton_per_fused_add_div_index_put_lift_fresh_mul_sigmoid_sub_sum_0)
        /*002c*/ 	.word	0x00000000
.L_7:


//--------------------- .nv.info.triton_per_fused_add_div_index_put_lift_fresh_mul_sigmoid_sub_sum_0 --------------------------
	.section	.nv.info.triton_per_fused_add_div_index_put_lift_fresh_mul_sigmoid_sub_sum_0,"",@"SHT_CUDA_INFO"
	.sectionflags	@""
	.align	4


	//----- nvinfo : EIATTR_CUDA_API_VERSION
	.align		4
        /*0000*/ 	.byte	0x04, 0x37
        /*0002*/ 	.short	(.L_9 - .L_8)
.L_8:
        /*0004*/ 	.word	0x0000007c


	//----- nvinfo : EIATTR_KPARAM_INFO
	.align		4
.L_9:
        /*0008*/ 	.byte	0x04, 0x17
        /*000a*/ 	.short	(.L_11 - .L_10)
.L_10:
        /*000c*/ 	.word	0x00000000
        /*0010*/ 	.short	0x0003
        /*0012*/ 	.short	0x0018
        /*0014*/ 	.byte	0x00, 0xf0, 0x11, 0x00


	//----- nvinfo : EIATTR_KPARAM_INFO
	.align		4
.L_11:
        /*0018*/ 	.byte	0x04, 0x17
        /*001a*/ 	.short	(.L_13 - .L_12)
.L_12:
        /*001c*/ 	.word	0x00000000
        /*0020*/ 	.short	0x0002
        /*0022*/ 	.short	0x0010
        /*0024*/ 	.byte	0x00, 0xf4, 0x21, 0x00


	//----- nvinfo : EIATTR_KPARAM_INFO
	.align		4
.L_13:
        /*0028*/ 	.byte	0x04, 0x17
        /*002a*/ 	.short	(.L_15 - .L_14)
.L_14:
        /*002c*/ 	.word	0x00000000
        /*0030*/ 	.short	0x0001
        /*0032*/ 	.short	0x0008
        /*0034*/ 	.byte	0x00, 0xf4, 0x21, 0x00


	//----- nvinfo : EIATTR_KPARAM_INFO
	.align		4
.L_15:
        /*0038*/ 	.byte	0x04, 0x17
        /*003a*/ 	.short	(.L_17 - .L_16)
.L_16:
        /*003c*/ 	.word	0x00000000
        /*0040*/ 	.short	0x0000
        /*0042*/ 	.short	0x0000
        /*0044*/ 	.byte	0x00, 0xf4, 0x21, 0x00


	//----- nvinfo : EIATTR_SPARSE_MMA_MASK
	.align		4
.L_17:
        /*0048*/ 	.byte	0x03, 0x50
        /*004a*/ 	.short	0x0000


	//----- nvinfo : EIATTR_MAXREG_COUNT
	.align		4
        /*004c*/ 	.byte	0x03, 0x1b
        /*004e*/ 	.short	0x00ff


	//----- nvinfo : EIATTR_COOP_GROUP_MASK_REGIDS
	.align		4
        /*0050*/ 	.byte	0x04, 0x29
        /*0052*/ 	.short	(.L_19 - .L_18)


	//   ....[0]....
.L_18:
        /*0054*/ 	.word	0xffffffff


	//   ....[1]....
        /*0058*/ 	.word	0xffffffff


	//   ....[2]....
        /*005c*/ 	.word	0xffffffff


	//   ....[3]....
        /*0060*/ 	.word	0xffffffff


	//   ....[4]....
        /*0064*/ 	.word	0xffffffff


	//   ....[5]....
        /*0068*/ 	.word	0xffffffff


	//   ....[6]....
        /*006c*/ 	.word	0xffffffff


	//   ....[7]....
        /*0070*/ 	.word	0xffffffff


	//   ....[8]....
        /*0074*/ 	.word	0xffffffff


	//   ....[9]....
        /*0078*/ 	.word	0xffffffff


	//   ....[10]....
        /*007c*/ 	.word	0xffffffff


	//   ....[11]....
        /*0080*/ 	.word	0xffffffff


	//   ....[12]....
        /*0084*/ 	.word	0xffffffff


	//   ....[13]....
        /*0088*/ 	.word	0xffffffff


	//   ....[14]....
        /*008c*/ 	.word	0xffffffff


	//   ....[15]....
        /*0090*/ 	.word	0xffffffff


	//   ....[16]....
        /*0094*/ 	.word	0xffffffff


	//   ....[17]....
        /*0098*/ 	.word	0xffffffff


	//----- nvinfo : EIATTR_COOP_GROUP_INSTR_OFFSETS
	.align		4
.L_19:
        /*009c*/ 	.byte	0x04, 0x28
        /*009e*/ 	.short	(.L_21 - .L_20)


	//   ....[0]....
.L_20:
        /*00a0*/ 	.word	0x000005c0


	//   ....[1]....
        /*00a4*/ 	.word	0x000005d0


	//   ....[2]....
        /*00a8*/ 	.word	0x00000600


	//   ....[3]....
        /*00ac*/ 	.word	0x00000620


	//   ....[4]....
        /*00b0*/ 	.word	0x00000630


	//   ....[5]....
        /*00b4*/ 	.word	0x00000660


	//   ....[6]....
        /*00b8*/ 	.word	0x00000680


	//   ....[7]....
        /*00bc*/ 	.word	0x000006d0


	//   ....[8]....
        /*00c0*/ 	.word	0x000006f0


	//   ....[9]....
        /*00c4*/ 	.word	0x00000700


	//   ....[10]....
        /*00c8*/ 	.word	0x00000730


	//   ....[11]....
        /*00cc*/ 	.word	0x00000750


	//   ....[12]....
        /*00d0*/ 	.word	0x00000780


	//   ....[13]....
        /*00d4*/ 	.word	0x000007b0


	//   ....[14]....
        /*00d8*/ 	.word	0x000007f0


	//   ....[15]....
        /*00dc*/ 	.word	0x00000810


	//   ....[16]....
        /*00e0*/ 	.word	0x000008b0


	//   ....[17]....
        /*00e4*/ 	.word	0x00000960


	//----- nvinfo : EIATTR_EXIT_INSTR_OFFSETS
	.align		4
.L_21:
        /*00e8*/ 	.byte	0x04, 0x1c
        /*00ea*/ 	.short	(.L_23 - .L_22)


	//   ....[0]....
.L_22:
        /*00ec*/ 	.word	0x00000a30


	//   ....[1]....
        /*00f0*/ 	.word	0x00000ac0


	//----- nvinfo : EIATTR_REQNTID
	.align		4
.L_23:
        /*00f4*/ 	.byte	0x04, 0x10
        /*00f6*/ 	.short	(.L_25 - .L_24)
.L_24:
        /*00f8*/ 	.word	0x00000040
        /*00fc*/ 	.word	0x00000001
        /*0100*/ 	.word	0x00000001


	//----- nvinfo : EIATTR_CBANK_PARAM_SIZE
	.align		4
.L_25:
        /*0104*/ 	.byte	0x03, 0x19
        /*0106*/ 	.short	0x001c


	//----- nvinfo : EIATTR_PARAM_CBANK
	.align		4
        /*0108*/ 	.byte	0x04, 0x0a
        /*010a*/ 	.short	(.L_27 - .L_26)
	.align		4
.L_26:
        /*010c*/ 	.word	index@(.nv.constant0.triton_per_fused_add_div_index_put_lift_fresh_mul_sigmoid_sub_sum_0)
        /*0110*/ 	.short	0x0210
        /*0112*/ 	.short	0x001c


	//----- nvinfo : EIATTR_SW_WAR
	.align		4
.L_27:
        /*0114*/ 	.byte	0x04, 0x36
        /*0116*/ 	.short	(.L_29 - .L_28)
.L_28:
        /*0118*/ 	.word	0x00000008
.L_29:


//--------------------- .nv.callgraph             --------------------------
	.section	.nv.callgraph,"",@"SHT_CUDA_CALLGRAPH"
	.align	4
	.sectionentsize	8
	.align		4
        /*0000*/ 	.word	0x00000000
	.align		4
        /*0004*/ 	.word	0xffffffff
	.align		4
        /*0008*/ 	.word	0x00000000
	.align		4
        /*000c*/ 	.word	0xfffffffe
	.align		4
        /*0010*/ 	.word	0x00000000
	.align		4
        /*0014*/ 	.word	0xfffffffd
	.align		4
        /*0018*/ 	.word	0x00000000
	.align		4
        /*001c*/ 	.word	0xfffffffc


//--------------------- .text.triton_per_fused_add_div_index_put_lift_fresh_mul_sigmoid_sub_sum_0 --------------------------
	.section	.text.triton_per_fused_add_div_index_put_lift_fresh_mul_sigmoid_sub_sum_0,"ax",@progbits
	.sectionflags	@"SHF_BARRIERS=1"
	.align	128
        .global         triton_per_fused_add_div_index_put_lift_fresh_mul_sigmoid_sub_sum_0
        .type           triton_per_fused_add_div_index_put_lift_fresh_mul_sigmoid_sub_sum_0,@function
        .size           triton_per_fused_add_div_index_put_lift_fresh_mul_sigmoid_sub_sum_0,(.L_x_1 - triton_per_fused_add_div_index_put_lift_fresh_mul_sigmoid_sub_sum_0)
        .other          triton_per_fused_add_div_index_put_lift_fresh_mul_sigmoid_sub_sum_0,@"STO_CUDA_ENTRY STV_DEFAULT"
triton_per_fused_add_div_index_put_lift_fresh_mul_sigmoid_sub_sum_0:
.text.triton_per_fused_add_div_index_put_lift_fresh_mul_sigmoid_sub_sum_0:
[----:B------:R-:W0:Y:S02]  /*0000*/  LDC R1, c[0x0][0x28] ;  /* 0x00000a00ff017b82 */ /* 0x000e240000000800 */
[----:B------:R-:W1:Y:S01]  /*0010*/  S2R R15, SR_TID.X ;  /* 0x00000000000f7919 */ /* 0x000e620000002100 */
[----:B------:R-:W2:Y:S01]  /*0020*/  LDC.64 R8, c[0x0][0x218] ;  /* 0x00008600ff087b82 */ /* 0x000ea20000000a00 */
[----:B------:R-:W-:-:S07]  /*0030*/  ULDC.64 UR6, c[0x0][0x208] ;  /* 0x0000820000067ab9 */ /* 0x000fce0000000a00 */
[----:B------:R-:W3:Y:S01]  /*0040*/  LDC.64 R4, c[0x0][0x220] ;  /* 0x00008800ff047b82 */ /* 0x000ee20000000a00 */
[----:B-1----:R-:W-:-:S04]  /*0050*/  SHF.L.U32 R0, R15, 0x2, RZ ;  /* 0x000000020f007819 */ /* 0x002fc800000006ff */
[----:B------:R-:W-:-:S05]  /*0060*/  LOP3.LUT R7, R0, 0xfc, RZ, 0xc0, !PT ;  /* 0x000000fc00077812 */ /* 0x000fca00078ec0ff */
[----:B--2---:R-:W-:-:S06]  /*0070*/  IMAD.WIDE.U32 R8, R7, 0x4, R8 ;  /* 0x0000000407087825 */ /* 0x004fcc00078e0008 */
[----:B------:R-:W2:Y:S01]  /*0080*/  LDG.E.128 R8, desc[UR6][R8.64] ;  /* 0x0000000608087981 */ /* 0x000ea2000c1e1d00 */
[----:B---3--:R-:W-:-:S06]  /*0090*/  IMAD.WIDE.U32 R4, R7, 0x4, R4 ;  /* 0x0000000407047825 */ /* 0x008fcc00078e0004 */
[----:B------:R-:W3:Y:S01]  /*00a0*/  LDG.E.128 R4, desc[UR6][R4.64] ;  /* 0x0000000604047981 */ /* 0x000ee2000c1e1d00 */
[----:B------:R-:W1:Y:S01]  /*00b0*/  S2UR UR5, SR_CgaCtaId ;  /* 0x00000000000579c3 */ /* 0x000e620000008800 */
[----:B------:R-:W-:Y:S02]  /*00c0*/  UMOV UR4, 0x400 ;  /* 0x0000040000047882 */ /* 0x000fe40000000000 */
[----:B-1----:R-:W-:Y:S01]  /*00d0*/  UPRMT UR4, UR5, 0x654, UR4 ;  /* 0x0000065405047896 */ /* 0x002fe20008000004 */
[----:B--2---:R-:W-:Y:S01]  /*00e0*/  FADD R13, RZ, -R8 ;  /* 0x80000008ff0d7221 */ /* 0x004fe20000000000 */
[----:B------:R-:W-:Y:S01]  /*00f0*/  FADD R10, RZ, -R10 ;  /* 0x8000000aff0a7221 */ /* 0x000fe20000000000 */
[----:B------:R-:W-:Y:S02]  /*0100*/  FADD R11, RZ, -R11 ;  /* 0x8000000bff0b7221 */ /* 0x000fe40000000000 */
[----:B------:R-:W-:Y:S01]  /*0110*/  FMUL R14, R13, 1.4426950216293334961 ;  /* 0x3fb8aa3b0d0e7820 */ /* 0x000fe20000400000 */
[----:B------:R-:W-:Y:S01]  /*0120*/  FADD R13, RZ, -R9 ;  /* 0x80000009ff0d7221 */ /* 0x000fe20000000000 */
[----:B------:R-:W-:Y:S01]  /*0130*/  FMUL R10, R10, 1.4426950216293334961 ;  /* 0x3fb8aa3b0a0a7820 */ /* 0x000fe20000400000 */
[----:B------:R-:W-:-:S02]  /*0140*/  FMUL R16, R11, 1.4426950216293334961 ;  /* 0x3fb8aa3b0b107820 */ /* 0x000fc40000400000 */
[----:B------:R-:W-:Y:S01]  /*0150*/  FMUL R13, R13, 1.4426950216293334961 ;  /* 0x3fb8aa3b0d0d7820 */ /* 0x000fe20000400000 */
[----:B------:R-:W-:Y:S02]  /*0160*/  FSETP.GEU.AND P0, PT, R14, -126, PT ;  /* 0xc2fc00000e00780b */ /* 0x000fe40003f0e000 */
[----:B------:R-:W-:Y:S02]  /*0170*/  FSETP.GEU.AND P1, PT, R10, -126, PT ;  /* 0xc2fc00000a00780b */ /* 0x000fe40003f2e000 */
[----:B------:R-:W-:Y:S02]  /*0180*/  FSETP.GEU.AND P3, PT, R13, -126, PT ;  /* 0xc2fc00000d00780b */ /* 0x000fe40003f6e000 */
[----:B------:R-:W-:-:S07]  /*0190*/  FSETP.GEU.AND P2, PT, R16, -126, PT ;  /* 0xc2fc00001000780b */ /* 0x000fce0003f4e000 */
[----:B------:R-:W-:Y:S02]  /*01a0*/  @!P0 FMUL R14, R14, 0.5 ;  /* 0x3f0000000e0e8820 */ /* 0x000fe40000400000 */
[----:B------:R-:W-:Y:S02]  /*01b0*/  @!P1 FMUL R10, R10, 0.5 ;  /* 0x3f0000000a0a9820 */ /* 0x000fe40000400000 */
[----:B------:R-:W-:Y:S01]  /*01c0*/  @!P3 FMUL R13, R13, 0.5 ;  /* 0x3f0000000d0db820 */ /* 0x000fe20000400000 */
[----:B------:R-:W1:Y:S01]  /*01d0*/  MUFU.EX2 R8, R14 ;  /* 0x0000000e00087308 */ /* 0x000e620000000800 */
[----:B------:R-:W-:-:S07]  /*01e0*/  @!P2 FMUL R16, R16, 0.5 ;  /* 0x3f0000001010a820 */ /* 0x000fce0000400000 */
[----:B------:R-:W2:Y:S01]  /*01f0*/  MUFU.EX2 R9, R13 ;  /* 0x0000000d00097308 */ /* 0x000ea20000000800 */
[----:B-1----:R-:W-:-:S07]  /*0200*/  @!P0 FMUL R8, R8, R8 ;  /* 0x0000000808088220 */ /* 0x002fce0000400000 */
[----:B------:R-:W1:Y:S01]  /*0210*/  MUFU.EX2 R11, R10 ;  /* 0x0000000a000b7308 */ /* 0x000e620000000800 */
[----:B------:R-:W-:Y:S01]  /*0220*/  FADD R8, R8, 1 ;  /* 0x3f80000008087421 */ /* 0x000fe20000000000 */
[----:B--2---:R-:W-:-:S06]  /*0230*/  @!P3 FMUL R9, R9, R9 ;  /* 0x000000090909b220 */ /* 0x004fcc0000400000 */
[----:B------:R2:W4:Y:S01]  /*0240*/  MUFU.EX2 R17, R16 ;  /* 0x0000001000117308 */ /* 0x0005220000000800 */
[----:B------:R-:W-:Y:S01]  /*0250*/  FSETP.GT.AND P0, PT, R8, 8.50705917302346158658e+37, PT ;  /* 0x7e8000000800780b */ /* 0x000fe20003f04000 */
[----:B------:R-:W-:Y:S01]  /*0260*/  FADD R9, R9, 1 ;  /* 0x3f80000009097421 */ /* 0x000fe20000000000 */
[----:B-1----:R-:W-:-:S04]  /*0270*/  @!P1 FMUL R11, R11, R11 ;  /* 0x0000000b0b0b9220 */ /* 0x002fc80000400000 */
[----:B------:R-:W-:Y:S01]  /*0280*/  FSETP.GT.AND P1, PT, R9, 8.50705917302346158658e+37, PT ;  /* 0x7e8000000900780b */ /* 0x000fe20003f24000 */
[----:B--2---:R-:W-:Y:S01]  /*0290*/  HFMA2.MMA R16, -RZ, RZ, 1.625, 0 ;  /* 0x3e800000ff107435 */ /* 0x004fe200000001ff */
[----:B------:R-:W-:-:S05]  /*02a0*/  FADD R11, R11, 1 ;  /* 0x3f8000000b0b7421 */ /* 0x000fca0000000000 */
[----:B------:R-:W-:Y:S01]  /*02b0*/  @P0 FMUL R8, R8, 0.25 ;  /* 0x3e80000008080820 */ /* 0x000fe20000400000 */
[----:B----4-:R-:W-:Y:S01]  /*02c0*/  @!P2 FMUL R17, R17, R17 ;  /* 0x000000111111a220 */ /* 0x010fe20000400000 */
[----:B------:R-:W-:-:S03]  /*02d0*/  FSETP.GT.AND P2, PT, R11, 8.50705917302346158658e+37, PT ;  /* 0x7e8000000b00780b */ /* 0x000fc60003f44000 */
[----:B------:R-:W-:Y:S01]  /*02e0*/  FADD R17, R17, 1 ;  /* 0x3f80000011117421 */ /* 0x000fe20000000000 */
[----:B------:R-:W1:Y:S01]  /*02f0*/  MUFU.RCP R8, R8 ;  /* 0x0000000800087308 */ /* 0x000e620000001000 */
[----:B------:R-:W-:Y:S01]  /*0300*/  @P1 FMUL R9, R9, 0.25 ;  /* 0x3e80000009091820 */ /* 0x000fe20000400000 */
[C---:B------:R-:W-:Y:S02]  /*0310*/  FSEL R10, R16.reuse, 1, P1 ;  /* 0x3f800000100a7808 */ /* 0x040fe40000800000 */
[----:B------:R-:W-:Y:S02]  /*0320*/  FSETP.GT.AND P3, PT, R17, 8.50705917302346158658e+37, PT ;  /* 0x7e8000001100780b */ /* 0x000fe40003f64000 */
[C---:B------:R-:W-:Y:S02]  /*0330*/  FSEL R13, R16.reuse, 1, P0 ;  /* 0x3f800000100d7808 */ /* 0x040fe40000000000 */
[----:B------:R-:W2:Y:S01]  /*0340*/  MUFU.RCP R9, R9 ;  /* 0x0000000900097308 */ /* 0x000ea20000001000 */
[----:B------:R-:W-:Y:S01]  /*0350*/  @P2 FMUL R11, R11, 0.25 ;  /* 0x3e8000000b0b2820 */ /* 0x000fe20000400000 */
[----:B------:R-:W-:-:S02]  /*0360*/  FSEL R14, R16, 1, P2 ;  /* 0x3f800000100e7808 */ /* 0x000fc40001000000 */
[----:B------:R-:W-:Y:S01]  /*0370*/  FSEL R16, R16, 1, P3 ;  /* 0x3f80000010107808 */ /* 0x000fe20001800000 */
[----:B-1----:R-:W-:-:S03]  /*0380*/  FMUL R8, R8, R13 ;  /* 0x0000000d08087220 */ /* 0x002fc60000400000 */
[----:B------:R-:W1:Y:S01]  /*0390*/  MUFU.RCP R11, R11 ;  /* 0x0000000b000b7308 */ /* 0x000e620000001000 */
[----:B------:R-:W-:Y:S01]  /*03a0*/  @P3 FMUL R17, R17, 0.25 ;  /* 0x3e80000011113820 */ /* 0x000fe20000400000 */
[----:B------:R-:W-:Y:S01]  /*03b0*/  FSETP.GEU.AND P2, PT, R8, 0.5, PT ;  /* 0x3f0000000800780b */ /* 0x000fe20003f4e000 */
[----:B--2---:R-:W-:-:S05]  /*03c0*/  FMUL R10, R9, R10 ;  /* 0x0000000a090a7220 */ /* 0x004fca0000400000 */
[----:B------:R-:W2:Y:S01]  /*03d0*/  MUFU.RCP R17, R17 ;  /* 0x0000001100117308 */ /* 0x000ea20000001000 */
[----:B------:R-:W-:Y:S02]  /*03e0*/  FSEL R8, R8, RZ, P2 ;  /* 0x000000ff08087208 */ /* 0x000fe40001000000 */
[----:B------:R-:W-:Y:S01]  /*03f0*/  FSETP.GEU.AND P0, PT, R10, 0.5, PT ;  /* 0x3f0000000a00780b */ /* 0x000fe20003f0e000 */
[----:B-1----:R-:W-:-:S03]  /*0400*/  FMUL R11, R11, R14 ;  /* 0x0000000e0b0b7220 */ /* 0x002fc60000400000 */
[----:B------:R-:W-:Y:S02]  /*0410*/  FSEL R10, R10, RZ, P0 ;  /* 0x000000ff0a0a7208 */ /* 0x000fe40000000000 */
[----:B------:R-:W-:Y:S02]  /*0420*/  FSETP.GEU.AND P1, PT, R11, 0.5, PT ;  /* 0x3f0000000b00780b */ /* 0x000fe40003f2e000 */
[----:B------:R-:W-:Y:S01]  /*0430*/  FSETP.GE.AND P0, PT, R10, 0.5, PT ;  /* 0x3f0000000a00780b */ /* 0x000fe20003f06000 */
[----:B--2---:R-:W-:Y:S01]  /*0440*/  FMUL R16, R17, R16 ;  /* 0x0000001011107220 */ /* 0x004fe20000400000 */
[----:B------:R-:W-:Y:S02]  /*0450*/  FSEL R11, R11, RZ, P1 ;  /* 0x000000ff0b0b7208 */ /* 0x000fe40000800000 */
[----:B------:R-:W-:Y:S02]  /*0460*/  FSETP.GE.AND P1, PT, R8, 0.5, PT ;  /* 0x3f0000000800780b */ /* 0x000fe40003f26000 */
[----:B------:R-:W-:-:S02]  /*0470*/  FSETP.GEU.AND P2, PT, R16, 0.5, PT ;  /* 0x3f0000001000780b */ /* 0x000fc40003f4e000 */
[----:B------:R-:W-:Y:S02]  /*0480*/  FSEL R10, R10, 1, !P0 ;  /* 0x3f8000000a0a7808 */ /* 0x000fe40004000000 */
[----:B------:R-:W-:Y:S02]  /*0490*/  FSEL R16, R16, RZ, P2 ;  /* 0x000000ff10107208 */ /* 0x000fe40001000000 */
[----:B------:R-:W-:Y:S01]  /*04a0*/  FSETP.GE.AND P0, PT, R11, 0.5, PT ;  /* 0x3f0000000b00780b */ /* 0x000fe20003f06000 */
[----:B---3--:R-:W-:Y:S01]  /*04b0*/  FMUL R13, R5, R10 ;  /* 0x0000000a050d7220 */ /* 0x008fe20000400000 */
[----:B------:R-:W-:Y:S01]  /*04c0*/  FSEL R9, R8, 1, !P1 ;  /* 0x3f80000008097808 */ /* 0x000fe20004800000 */
[----:B------:R-:W-:Y:S01]  /*04d0*/  FADD R5, R4, R5 ;  /* 0x0000000504057221 */ /* 0x000fe20000000000 */
[----:B------:R-:W-:Y:S02]  /*04e0*/  FSETP.GE.AND P1, PT, R16, 0.5, PT ;  /* 0x3f0000001000780b */ /* 0x000fe40003f26000 */
[----:B------:R-:W-:Y:S01]  /*04f0*/  FSEL R11, R11, 1, !P0 ;  /* 0x3f8000000b0b7808 */ /* 0x000fe20004000000 */
[----:B------:R-:W-:Y:S01]  /*0500*/  FFMA R13, R4, R9, R13 ;  /* 0x00000009040d7223 */ /* 0x000fe2000000000d */
[----:B------:R-:W-:Y:S01]  /*0510*/  FSEL R16, R16, 1, !P1 ;  /* 0x3f80000010107808 */ /* 0x000fe20004800000 */
[----:B------:R-:W-:Y:S01]  /*0520*/  FADD R10, R9, R10 ;  /* 0x0000000a090a7221 */ /* 0x000fe20000000000 */
[----:B------:R-:W-:Y:S01]  /*0530*/  LOP3.LUT P1, RZ, R15, 0x1f, RZ, 0xc0, !PT ;  /* 0x0000001f0fff7812 */ /* 0x000fe2000782c0ff */
[----:B------:R-:W-:Y:S01]  /*0540*/  FFMA R8, R6, R11, R13 ;  /* 0x0000000b06087223 */ /* 0x000fe2000000000d */
[----:B------:R-:W-:Y:S01]  /*0550*/  SHF.R.U32.HI R4, RZ, 0x3, R15 ;  /* 0x00000003ff047819 */ /* 0x000fe2000001160f */
[----:B------:R-:W-:Y:S01]  /*0560*/  FADD R11, R11, R10 ;  /* 0x0000000a0b0b7221 */ /* 0x000fe20000000000 */
[----:B------:R-:W-:Y:S01]  /*0570*/  ISETP.GE.AND P2, PT, R15, 0x2, PT ;  /* 0x000000020f00780c */ /* 0x000fe20003f46270 */
[----:B------:R-:W-:Y:S01]  /*0580*/  FFMA R8, R7, R16, R8 ;  /* 0x0000001007087223 */ /* 0x000fe20000000008 */
[----:B------:R-:W-:Y:S01]  /*0590*/  LOP3.LUT R4, R4, 0x4, RZ, 0xc0, !PT ;  /* 0x0000000404047812 */ /* 0x000fe200078ec0ff */
[----:B------:R-:W-:Y:S01]  /*05a0*/  FADD R11, R16, R11 ;  /* 0x0000000b100b7221 */ /* 0x000fe20000000000 */
[----:B------:R-:W-:-:S02]  /*05b0*/  FADD R6, R6, R5 ;  /* 0x0000000506067221 */ /* 0x000fc40000000000 */
[----:B------:R-:W1:Y:S04]  /*05c0*/  SHFL.BFLY PT, R13, R8, 0x10, 0x1f ;  /* 0x0e001f00080d7f89 */ /* 0x000e6800000e0000 */
[----:B------:R-:W2:Y:S01]  /*05d0*/  SHFL.BFLY PT, R16, R11, 0x10, 0x1f ;  /* 0x0e001f000b107f89 */ /* 0x000ea200000e0000 */
[----:B-1----:R-:W-:Y:S01]  /*05e0*/  FADD R13, R8, R13 ;  /* 0x0000000d080d7221 */ /* 0x002fe20000000000 */
[----:B--2---:R-:W-:-:S04]  /*05f0*/  FADD R16, R11, R16 ;  /* 0x000000100b107221 */ /* 0x004fc80000000000 */
[----:B------:R-:W1:Y:S01]  /*0600*/  SHFL.BFLY PT, R14, R13, 0x8, 0x1f ;  /* 0x0d001f000d0e7f89 */ /* 0x000e6200000e0000 */
[----:B------:R-:W-:-:S03]  /*0610*/  FADD R11, R7, R6 ;  /* 0x00000006070b7221 */ /* 0x000fc60000000000 */
[----:B------:R-:W2:Y:S04]  /*0620*/  SHFL.BFLY PT, R19, R16, 0x8, 0x1f ;  /* 0x0d001f0010137f89 */ /* 0x000ea800000e0000 */
[----:B------:R-:W3:Y:S01]  /*0630*/  SHFL.BFLY PT, R6, R11, 0x10, 0x1f ;  /* 0x0e001f000b067f89 */ /* 0x000ee200000e0000 */
[----:B-1----:R-:W-:Y:S01]  /*0640*/  FADD R14, R13, R14 ;  /* 0x0000000e0d0e7221 */ /* 0x002fe20000000000 */
[----:B--2---:R-:W-:-:S04]  /*0650*/  FADD R19, R16, R19 ;  /* 0x0000001310137221 */ /* 0x004fc80000000000 */
[----:B------:R-:W1:Y:S01]  /*0660*/  SHFL.BFLY PT, R17, R14, 0x4, 0x1f ;  /* 0x0c801f000e117f89 */ /* 0x000e6200000e0000 */
[----:B---3--:R-:W-:-:S03]  /*0670*/  FADD R13, R11, R6 ;  /* 0x000000060b0d7221 */ /* 0x008fc60000000000 */
[----:B------:R-:W2:Y:S01]  /*0680*/  SHFL.BFLY PT, R8, R19, 0x4, 0x1f ;  /* 0x0c801f0013087f89 */ /* 0x000ea200000e0000 */
[----:B------:R-:W-:-:S04]  /*0690*/  LOP3.LUT R6, R15, 0x1, RZ, 0xc0, !PT ;  /* 0x000000010f067812 */ /* 0x000fc800078ec0ff */
[----:B------:R-:W-:-:S04]  /*06a0*/  ISETP.NE.U32.AND P0, PT, R6, 0x1, PT ;  /* 0x000000010600780c */ /* 0x000fc80003f05070 */
[----:B------:R-:W-:Y:S01]  /*06b0*/  ISETP.LT.AND P0, PT, R15, 0x2, P0 ;  /* 0x000000020f00780c */ /* 0x000fe20000701270 */
[----:B-1----:R-:W-:Y:S02]  /*06c0*/  FADD R17, R14, R17 ;  /* 0x000000110e117221 */ /* 0x002fe40000000000 */
[----:B------:R-:W1:Y:S01]  /*06d0*/  SHFL.BFLY PT, R14, R13, 0x8, 0x1f ;  /* 0x0d001f000d0e7f89 */ /* 0x000e6200000e0000 */
[----:B--2---:R-:W-:-:S03]  /*06e0*/  FADD R8, R19, R8 ;  /* 0x0000000813087221 */ /* 0x004fc60000000000 */
[----:B------:R-:W2:Y:S04]  /*06f0*/  SHFL.BFLY PT, R10, R17, 0x2, 0x1f ;  /* 0x0c401f00110a7f89 */ /* 0x000ea800000e0000 */
[----:B------:R-:W3:Y:S01]  /*0700*/  SHFL.BFLY PT, R5, R8, 0x2, 0x1f ;  /* 0x0c401f0008057f89 */ /* 0x000ee200000e0000 */
[----:B-1----:R-:W-:Y:S01]  /*0710*/  FADD R14, R13, R14 ;  /* 0x0000000e0d0e7221 */ /* 0x002fe20000000000 */
[----:B--2---:R-:W-:-:S04]  /*0720*/  FADD R10, R17, R10 ;  /* 0x0000000a110a7221 */ /* 0x004fc80000000000 */
[----:B------:R-:W1:Y:S01]  /*0730*/  SHFL.BFLY PT, R11, R14, 0x4, 0x1f ;  /* 0x0c801f000e0b7f89 */ /* 0x000e6200000e0000 */
[----:B---3--:R-:W-:-:S03]  /*0740*/  FADD R7, R8, R5 ;  /* 0x0000000508077221 */ /* 0x008fc60000000000 */
[----:B------:R-:W2:Y:S01]  /*0750*/  SHFL.BFLY PT, R9, R10, 0x1, 0x1f ;  /* 0x0c201f000a097f89 */ /* 0x000ea200000e0000 */
[----:B-1----:R-:W-:Y:S01]  /*0760*/  FADD R11, R14, R11 ;  /* 0x0000000b0e0b7221 */ /* 0x002fe20000000000 */
[----:B--2---:R-:W-:-:S04]  /*0770*/  FADD R9, R10, R9 ;  /* 0x000000090a097221 */ /* 0x004fc80000000000 */
[----:B------:R-:W-:Y:S04]  /*0780*/  SHFL.BFLY PT, R8, R11, 0x2, 0x1f ;  /* 0x0c401f000b087f89 */ /* 0x000fe800000e0000 */
[----:B------:R-:W-:Y:S01]  /*0790*/  @!P1 STS [R4+UR4], R9 ;  /* 0x0000000904009988 */ /* 0x000fe20008000804 */
[----:B------:R-:W-:Y:S06]  /*07a0*/  BAR.SYNC.DEFER_BLOCKING 0x0 ;  /* 0x0000000000007b1d */ /* 0x000fec0000010000 */
[----:B------:R-:W1:Y:S04]  /*07b0*/  SHFL.BFLY PT, R10, R7, 0x1, 0x1f ;  /* 0x0c201f00070a7f89 */ /* 0x000e6800000e0000 */
[----:B------:R-:W-:Y:S01]  /*07c0*/  @!P2 LDS R12, [R0+UR4] ;  /* 0x00000004000ca984 */ /* 0x000fe20008000800 */
[----:B-1----:R-:W-:Y:S01]  /*07d0*/  FADD R9, R7, R10 ;  /* 0x0000000a07097221 */ /* 0x002fe20000000000 */
[----:B------:R-:W-:-:S05]  /*07e0*/  FADD R10, R11, R8 ;  /* 0x000000080b0a7221 */ /* 0x000fca0000000000 */
[----:B------:R-:W1:Y:S02]  /*07f0*/  SHFL.BFLY PT, R7, R10, 0x1, 0x1f ;  /* 0x0c201f000a077f89 */ /* 0x000e6400000e0000 */
[----:B-1----:R-:W-:Y:S02]  /*0800*/  FADD R13, R10, R7 ;  /* 0x000000070a0d7221 */ /* 0x002fe40000000000 */
[----:B------:R-:W1:Y:S02]  /*0810*/  SHFL.BFLY PT, R5, R12, 0x1, 0x1f ;  /* 0x0c201f000c057f89 */ /* 0x000e6400000e0000 */
[----:B-1----:R-:W-:-:S05]  /*0820*/  FADD R5, R12, R5 ;  /* 0x000000050c057221 */ /* 0x002fca0000000000 */
[----:B------:R-:W-:Y:S01]  /*0830*/  @P0 STS [R0+UR4], R5 ;  /* 0x0000000500000988 */ /* 0x000fe20008000804 */
[----:B------:R-:W-:Y:S06]  /*0840*/  BAR.SYNC.DEFER_BLOCKING 0x0 ;  /* 0x0000000000007b1d */ /* 0x000fec0000010000 */
[----:B------:R-:W1:Y:S02]  /*0850*/  LDS R6, [UR4] ;  /* 0x00000004ff067984 */ /* 0x000e640008000800 */
[----:B------:R-:W-:Y:S06]  /*0860*/  BAR.SYNC.DEFER_BLOCKING 0x0 ;  /* 0x0000000000007b1d */ /* 0x000fec0000010000 */
[----:B------:R-:W-:Y:S02]  /*0870*/  @!P1 STS [R4+UR4], R9 ;  /* 0x0000000904009988 */ /* 0x000fe40008000804 */
[----:B------:R-:W-:Y:S01]  /*0880*/  BAR.SYNC.DEFER_BLOCKING 0x0 ;  /* 0x0000000000007b1d */ /* 0x000fe20000010000 */
[----:B-1----:R-:W-:-:S05]  /*0890*/  FADD R6, RZ, R6 ;  /* 0x00000006ff067221 */ /* 0x002fca0000000000 */
[----:B------:R-:W1:Y:S04]  /*08a0*/  @!P2 LDS R3, [R0+UR4] ;  /* 0x000000040003a984 */ /* 0x000e680008000800 */
[----:B-1----:R-:W1:Y:S02]  /*08b0*/  SHFL.BFLY PT, R8, R3, 0x1, 0x1f ;  /* 0x0c201f0003087f89 */ /* 0x002e6400000e0000 */
        /* <DEDUP_REMOVED lines=8> */
[----:B------:R-:W1:Y:S01]  /*0940*/  @!P2 LDS R2, [R0+UR4] ;  /* 0x000000040002a984 */ /* 0x000e620008000800 */
[----:B------:R-:W-:-:S03]  /*0950*/  LOP3.LUT P2, RZ, R15, 0x3f, RZ, 0xc0, !PT ;  /* 0x0000003f0fff7812 */ /* 0x000fc6000784c0ff */
[----:B-1----:R-:W1:Y:S02]  /*0960*/  SHFL.BFLY PT, R3, R2, 0x1, 0x1f ;  /* 0x0c201f0002037f89 */ /* 0x002e6400000e0000 */
[----:B-1----:R-:W-:-:S05]  /*0970*/  FADD R3, R2, R3 ;  /* 0x0000000302037221 */ /* 0x002fca0000000000 */
[----:B------:R-:W-:Y:S01]  /*0980*/  @P0 STS [R0+UR4], R3 ;  /* 0x0000000300000988 */ /* 0x000fe20008000804 */
[----:B------:R-:W-:Y:S06]  /*0990*/  BAR.SYNC.DEFER_BLOCKING 0x0 ;  /* 0x0000000000007b1d */ /* 0x000fec0000010000 */
[----:B------:R-:W1:Y:S02]  /*09a0*/  LDS R5, [UR4] ;  /* 0x00000004ff057984 */ /* 0x000e640008000800 */
[----:B-1----:R-:W-:-:S04]  /*09b0*/  FADD R8, RZ, R5 ;  /* 0x00000005ff087221 */ /* 0x002fc80000000000 */
[----:B------:R-:W-:-:S04]  /*09c0*/  FADD R7, R7, R8 ;  /* 0x0000000807077221 */ /* 0x000fc80000000000 */
[----:B------:R-:W-:-:S04]  /*09d0*/  FADD R7, -R6, R7 ;  /* 0x0000000706077221 */ /* 0x000fc80000000100 */
[----:B------:R-:W-:Y:S01]  /*09e0*/  FADD R7, R7, 1 ;  /* 0x3f80000007077421 */ /* 0x000fe20000000000 */
[----:B------:R-:W-:Y:S04]  /*09f0*/  BAR.SYNC.DEFER_BLOCKING 0x0 ;  /* 0x0000000000007b1d */ /* 0x000fe80000010000 */
[C---:B------:R-:W-:Y:S02]  /*0a00*/  FSETP.GT.AND P0, PT, |R7|.reuse, 8.50705917302346158658e+37, PT ;  /* 0x7e8000000700780b */ /* 0x040fe40003f04200 */
[----:B------:R-:W-:-:S11]  /*0a10*/  FSETP.GEU.AND P1, PT, |R7|, 1.175494350822287508e-38, PT ;  /* 0x008000000700780b */ /* 0x000fd60003f2e200 */
[----:B------:R-:W-:Y:S01]  /*0a20*/  @P0 FMUL R7, R7, 0.25 ;  /* 0x3e80000007070820 */ /* 0x000fe20000400000 */
[----:B------:R-:W-:Y:S06]  /*0a30*/  @P2 EXIT ;  /* 0x000000000000294d */ /* 0x000fec0003800000 */
[----:B------:R-:W-:Y:S01]  /*0a40*/  @!P1 FMUL R7, R7, 16777216 ;  /* 0x4b80000007079820 */ /* 0x000fe20000400000 */
[----:B------:R-:W0:Y:S01]  /*0a50*/  LDC.64 R2, c[0x0][0x210] ;  /* 0x00008400ff027b82 */ /* 0x000e220000000a00 */
[----:B------:R-:W-:-:S04]  /*0a60*/  FADD R6, R6, 1 ;  /* 0x3f80000006067421 */ /* 0x000fc80000000000 */
[----:B------:R-:W1:Y:S01]  /*0a70*/  MUFU.RCP R7, R7 ;  /* 0x0000000700077308 */ /* 0x000e620000001000 */
[----:B------:R-:W-:-:S04]  /*0a80*/  @P0 FMUL R6, R6, 0.25 ;  /* 0x3e80000006060820 */ /* 0x000fc80000400000 */
[----:B------:R-:W-:-:S04]  /*0a90*/  @!P1 FMUL R6, R6, 16777216 ;  /* 0x4b80000006069820 */ /* 0x000fc80000400000 */
[----:B-1----:R-:W-:-:S05]  /*0aa0*/  FMUL R5, R7, R6 ;  /* 0x0000000607057220 */ /* 0x002fca0000400000 */
[----:B0-----:R-:W-:Y:S01]  /*0ab0*/  STG.E desc[UR6][R2.64], R5 ;  /* 0x0000000502007986 */ /* 0x001fe2000c101906 */
[----:B------:R-:W-:Y:S05]  /*0ac0*/  EXIT ;  /* 0x000000000000794d */ /* 0x000fea0003800000 */
.L_x_0:
[----:B------:R-:W-:-:S00]  /*0ad0*/  BRA `(.L_x_0) ;  /* 0xfffffffc00fc7947 */ /* 0x000fc0000383ffff */
[----:B------:R-:W-:-:S00]  /*0ae0*/  NOP ;  /* 0x0000000000007918 */ /* 0x000fc00000000000 */
        /* <DEDUP_REMOVED lines=9> */
.L_x_1:


//--------------------- .nv.shared.triton_per_fused_add_div_index_put_lift_fresh_mul_sigmoid_sub_sum_0 --------------------------
	.section	.nv.shared.triton_per_fused_add_div_index_put_lift_fresh_mul_sigmoid_sub_sum_0,"aw",@nobits
	.sectionflags	@""
	.align	16
	.zero		1024


//--------------------- .nv.constant0.triton_per_fused_add_div_index_put_lift_fresh_mul_sigmoid_sub_sum_0 --------------------------
	.section	.nv.constant0.triton_per_fused_add_div_index_put_lift_fresh_mul_sigmoid_sub_sum_0,"a",@progbits
	.sectionflags	@""
	.align	4
.nv.constant0.triton_per_fused_add_div_index_put_lift_fresh_mul_sigmoid_sub_sum_0:
	.zero		556
